//
// Generated by NVIDIA NVVM Compiler
//
// Compiler Build ID: CL-36424714
// Cuda compilation tools, release 13.0, V13.0.88
// Based on NVVM 20.0.0
//

.version 9.0
.target sm_100
.address_size 64

	// .globl	_Z16transpose_serialPfS_
// _ZZ36transpose_parallel_per_element_tiledPfS_E4tile has been demoted
// _ZZ38transpose_parallel_per_element_tiled16PfS_E4tile has been demoted
// _ZZ43transpose_parallel_per_element_tiled_paddedPfS_E4tile has been demoted
// _ZZ45transpose_parallel_per_element_tiled_padded16PfS_E4tile has been demoted

.visible .entry _Z16transpose_serialPfS_(
	.param .u64 .ptr .align 1 _Z16transpose_serialPfS__param_0,
	.param .u64 .ptr .align 1 _Z16transpose_serialPfS__param_1
)
{
	.reg .pred 	%p<3>;
	.reg .b32 	%r<9>;
	.reg .b32 	%f<17>;
	.reg .b64 	%rd<17>;

	ld.param.u64 	%rd9, [_Z16transpose_serialPfS__param_0];
	ld.param.u64 	%rd10, [_Z16transpose_serialPfS__param_1];
	cvta.to.global.u64 	%rd11, %rd10;
	cvta.to.global.u64 	%rd12, %rd9;
	add.s64 	%rd1, %rd12, 32;
	add.s64 	%rd2, %rd11, 32768;
	mov.b32 	%r7, 0;
$L__BB0_1:
	mul.wide.u32 	%rd13, %r7, 4096;
	add.s64 	%rd16, %rd1, %rd13;
	mul.wide.u32 	%rd14, %r7, 4;
	add.s64 	%rd15, %rd2, %rd14;
	mov.b32 	%r8, 0;
$L__BB0_2:
	ld.global.f32 	%f1, [%rd16+-32];
	st.global.f32 	[%rd15+-32768], %f1;
	ld.global.f32 	%f2, [%rd16+-28];
	st.global.f32 	[%rd15+-28672], %f2;
	ld.global.f32 	%f3, [%rd16+-24];
	st.global.f32 	[%rd15+-24576], %f3;
	ld.global.f32 	%f4, [%rd16+-20];
	st.global.f32 	[%rd15+-20480], %f4;
	ld.global.f32 	%f5, [%rd16+-16];
	st.global.f32 	[%rd15+-16384], %f5;
	ld.global.f32 	%f6, [%rd16+-12];
	st.global.f32 	[%rd15+-12288], %f6;
	ld.global.f32 	%f7, [%rd16+-8];
	st.global.f32 	[%rd15+-8192], %f7;
	ld.global.f32 	%f8, [%rd16+-4];
	st.global.f32 	[%rd15+-4096], %f8;
	ld.global.f32 	%f9, [%rd16];
	st.global.f32 	[%rd15], %f9;
	ld.global.f32 	%f10, [%rd16+4];
	st.global.f32 	[%rd15+4096], %f10;
	ld.global.f32 	%f11, [%rd16+8];
	st.global.f32 	[%rd15+8192], %f11;
	ld.global.f32 	%f12, [%rd16+12];
	st.global.f32 	[%rd15+12288], %f12;
	ld.global.f32 	%f13, [%rd16+16];
	st.global.f32 	[%rd15+16384], %f13;
	ld.global.f32 	%f14, [%rd16+20];
	st.global.f32 	[%rd15+20480], %f14;
	ld.global.f32 	%f15, [%rd16+24];
	st.global.f32 	[%rd15+24576], %f15;
	ld.global.f32 	%f16, [%rd16+28];
	st.global.f32 	[%rd15+28672], %f16;
	add.s32 	%r8, %r8, 16;
	add.s64 	%rd16, %rd16, 64;
	add.s64 	%rd15, %rd15, 65536;
	setp.ne.s32 	%p1, %r8, 1024;
	@%p1 bra 	$L__BB0_2;
	add.s32 	%r7, %r7, 1;
	setp.ne.s32 	%p2, %r7, 1024;
	@%p2 bra 	$L__BB0_1;
	ret;

}
	// .globl	_Z26transpose_parallel_per_rowPfS_
.visible .entry _Z26transpose_parallel_per_rowPfS_(
	.param .u64 .ptr .align 1 _Z26transpose_parallel_per_rowPfS__param_0,
	.param .u64 .ptr .align 1 _Z26transpose_parallel_per_rowPfS__param_1
)
{
	.reg .pred 	%p<2>;
	.reg .b32 	%r<6>;
	.reg .b32 	%f<17>;
	.reg .b64 	%rd<17>;

	ld.param.u64 	%rd7, [_Z26transpose_parallel_per_rowPfS__param_0];
	ld.param.u64 	%rd8, [_Z26transpose_parallel_per_rowPfS__param_1];
	cvta.to.global.u64 	%rd9, %rd8;
	cvta.to.global.u64 	%rd10, %rd7;
	mov.u32 	%r4, %tid.x;
	mul.wide.u32 	%rd11, %r4, 4;
	add.s64 	%rd12, %rd11, %rd10;
	add.s64 	%rd16, %rd12, 32768;
	mul.wide.u32 	%rd13, %r4, 4096;
	add.s64 	%rd14, %rd13, %rd9;
	add.s64 	%rd15, %rd14, 32;
	mov.b32 	%r5, 0;
$L__BB1_1:
	ld.global.f32 	%f1, [%rd16+-32768];
	st.global.f32 	[%rd15+-32], %f1;
	ld.global.f32 	%f2, [%rd16+-28672];
	st.global.f32 	[%rd15+-28], %f2;
	ld.global.f32 	%f3, [%rd16+-24576];
	st.global.f32 	[%rd15+-24], %f3;
	ld.global.f32 	%f4, [%rd16+-20480];
	st.global.f32 	[%rd15+-20], %f4;
	ld.global.f32 	%f5, [%rd16+-16384];
	st.global.f32 	[%rd15+-16], %f5;
	ld.global.f32 	%f6, [%rd16+-12288];
	st.global.f32 	[%rd15+-12], %f6;
	ld.global.f32 	%f7, [%rd16+-8192];
	st.global.f32 	[%rd15+-8], %f7;
	ld.global.f32 	%f8, [%rd16+-4096];
	st.global.f32 	[%rd15+-4], %f8;
	ld.global.f32 	%f9, [%rd16];
	st.global.f32 	[%rd15], %f9;
	ld.global.f32 	%f10, [%rd16+4096];
	st.global.f32 	[%rd15+4], %f10;
	ld.global.f32 	%f11, [%rd16+8192];
	st.global.f32 	[%rd15+8], %f11;
	ld.global.f32 	%f12, [%rd16+12288];
	st.global.f32 	[%rd15+12], %f12;
	ld.global.f32 	%f13, [%rd16+16384];
	st.global.f32 	[%rd15+16], %f13;
	ld.global.f32 	%f14, [%rd16+20480];
	st.global.f32 	[%rd15+20], %f14;
	ld.global.f32 	%f15, [%rd16+24576];
	st.global.f32 	[%rd15+24], %f15;
	ld.global.f32 	%f16, [%rd16+28672];
	st.global.f32 	[%rd15+28], %f16;
	add.s32 	%r5, %r5, 16;
	add.s64 	%rd16, %rd16, 65536;
	add.s64 	%rd15, %rd15, 64;
	setp.ne.s32 	%p1, %r5, 1024;
	@%p1 bra 	$L__BB1_1;
	ret;

}
	// .globl	_Z30transpose_parallel_per_elementPfS_
.visible .entry _Z30transpose_parallel_per_elementPfS_(
	.param .u64 .ptr .align 1 _Z30transpose_parallel_per_elementPfS__param_0,
	.param .u64 .ptr .align 1 _Z30transpose_parallel_per_elementPfS__param_1
)
{
	.reg .b32 	%r<13>;
	.reg .b32 	%f<2>;
	.reg .b64 	%rd<9>;

	ld.param.u64 	%rd1, [_Z30transpose_parallel_per_elementPfS__param_0];
	ld.param.u64 	%rd2, [_Z30transpose_parallel_per_elementPfS__param_1];
	cvta.to.global.u64 	%rd3, %rd2;
	cvta.to.global.u64 	%rd4, %rd1;
	mov.u32 	%r1, %ctaid.x;
	shl.b32 	%r2, %r1, 5;
	mov.u32 	%r3, %tid.x;
	add.s32 	%r4, %r2, %r3;
	mov.u32 	%r5, %ctaid.y;
	shl.b32 	%r6, %r5, 5;
	mov.u32 	%r7, %tid.y;
	add.s32 	%r8, %r6, %r7;
	shl.b32 	%r9, %r8, 10;
	add.s32 	%r10, %r9, %r4;
	mul.wide.s32 	%rd5, %r10, 4;
	add.s64 	%rd6, %rd4, %rd5;
	ld.global.f32 	%f1, [%rd6];
	shl.b32 	%r11, %r4, 10;
	add.s32 	%r12, %r11, %r8;
	mul.wide.s32 	%rd7, %r12, 4;
	add.s64 	%rd8, %rd3, %rd7;
	st.global.f32 	[%rd8], %f1;
	ret;

}
	// .globl	_Z36transpose_parallel_per_element_tiledPfS_
.visible .entry _Z36transpose_parallel_per_element_tiledPfS_(
	.param .u64 .ptr .align 1 _Z36transpose_parallel_per_element_tiledPfS__param_0,
	.param .u64 .ptr .align 1 _Z36transpose_parallel_per_element_tiledPfS__param_1
)
{
	.reg .b32 	%r<25>;
	.reg .b32 	%f<3>;
	.reg .b64 	%rd<9>;
	// demoted variable
	.shared .align 4 .b8 _ZZ36transpose_parallel_per_element_tiledPfS_E4tile[4096];
	ld.param.u64 	%rd1, [_Z36transpose_parallel_per_element_tiledPfS__param_0];
	ld.param.u64 	%rd2, [_Z36transpose_parallel_per_element_tiledPfS__param_1];
	cvta.to.global.u64 	%rd3, %rd2;
	cvta.to.global.u64 	%rd4, %rd1;
	mov.u32 	%r1, %ctaid.x;
	shl.b32 	%r2, %r1, 5;
	mov.u32 	%r3, %ctaid.y;
	shl.b32 	%r4, %r3, 5;
	mov.u32 	%r5, %tid.x;
	mov.u32 	%r6, %tid.y;
	shl.b32 	%r7, %r3, 15;
	shl.b32 	%r8, %r6, 10;
	add.s32 	%r9, %r2, %r5;
	add.s32 	%r10, %r9, %r8;
	add.s32 	%r11, %r10, %r7;
	mul.wide.s32 	%rd5, %r11, 4;
	add.s64 	%rd6, %rd4, %rd5;
	ld.global.f32 	%f1, [%rd6];
	shl.b32 	%r12, %r6, 7;
	mov.u32 	%r13, _ZZ36transpose_parallel_per_element_tiledPfS_E4tile;
	add.s32 	%r14, %r13, %r12;
	shl.b32 	%r15, %r5, 2;
	add.s32 	%r16, %r14, %r15;
	st.shared.f32 	[%r16], %f1;
	bar.sync 	0;
	shl.b32 	%r17, %r5, 7;
	add.s32 	%r18, %r13, %r17;
	shl.b32 	%r19, %r6, 2;
	add.s32 	%r20, %r18, %r19;
	ld.shared.f32 	%f2, [%r20];
	shl.b32 	%r21, %r1, 15;
	add.s32 	%r22, %r4, %r5;
	add.s32 	%r23, %r22, %r8;
	add.s32 	%r24, %r23, %r21;
	mul.wide.s32 	%rd7, %r24, 4;
	add.s64 	%rd8, %rd3, %rd7;
	st.global.f32 	[%rd8], %f2;
	ret;

}
	// .globl	_Z38transpose_parallel_per_element_tiled16PfS_
.visible .entry _Z38transpose_parallel_per_element_tiled16PfS_(
	.param .u64 .ptr .align 1 _Z38transpose_parallel_per_element_tiled16PfS__param_0,
	.param .u64 .ptr .align 1 _Z38transpose_parallel_per_element_tiled16PfS__param_1
)
{
	.reg .b32 	%r<25>;
	.reg .b32 	%f<3>;
	.reg .b64 	%rd<9>;
	// demoted variable
	.shared .align 4 .b8 _ZZ38transpose_parallel_per_element_tiled16PfS_E4tile[1024];
	ld.param.u64 	%rd1, [_Z38transpose_parallel_per_element_tiled16PfS__param_0];
	ld.param.u64 	%rd2, [_Z38transpose_parallel_per_element_tiled16PfS__param_1];
	cvta.to.global.u64 	%rd3, %rd2;
	cvta.to.global.u64 	%rd4, %rd1;
	mov.u32 	%r1, %ctaid.x;
	shl.b32 	%r2, %r1, 4;
	mov.u32 	%r3, %ctaid.y;
	shl.b32 	%r4, %r3, 4;
	mov.u32 	%r5, %tid.x;
	mov.u32 	%r6, %tid.y;
	shl.b32 	%r7, %r3, 14;
	shl.b32 	%r8, %r6, 10;
	add.s32 	%r9, %r2, %r5;
	add.s32 	%r10, %r9, %r8;
	add.s32 	%r11, %r10, %r7;
	mul.wide.s32 	%rd5, %r11, 4;
	add.s64 	%rd6, %rd4, %rd5;
	ld.global.f32 	%f1, [%rd6];
	shl.b32 	%r12, %r6, 6;
	mov.u32 	%r13, _ZZ38transpose_parallel_per_element_tiled16PfS_E4tile;
	add.s32 	%r14, %r13, %r12;
	shl.b32 	%r15, %r5, 2;
	add.s32 	%r16, %r14, %r15;
	st.shared.f32 	[%r16], %f1;
	bar.sync 	0;
	shl.b32 	%r17, %r5, 6;
	add.s32 	%r18, %r13, %r17;
	shl.b32 	%r19, %r6, 2;
	add.s32 	%r20, %r18, %r19;
	ld.shared.f32 	%f2, [%r20];
	shl.b32 	%r21, %r1, 14;
	add.s32 	%r22, %r4, %r5;
	add.s32 	%r23, %r22, %r8;
	add.s32 	%r24, %r23, %r21;
	mul.wide.s32 	%rd7, %r24, 4;
	add.s64 	%rd8, %rd3, %rd7;
	st.global.f32 	[%rd8], %f2;
	ret;

}
	// .globl	_Z43transpose_parallel_per_element_tiled_paddedPfS_
.visible .entry _Z43transpose_parallel_per_element_tiled_paddedPfS_(
	.param .u64 .ptr .align 1 _Z43transpose_parallel_per_element_tiled_paddedPfS__param_0,
	.param .u64 .ptr .align 1 _Z43transpose_parallel_per_element_tiled_paddedPfS__param_1
)
{
	.reg .b32 	%r<23>;
	.reg .b32 	%f<3>;
	.reg .b64 	%rd<9>;
	// demoted variable
	.shared .align 4 .b8 _ZZ43transpose_parallel_per_element_tiled_paddedPfS_E4tile[4224];
	ld.param.u64 	%rd1, [_Z43transpose_parallel_per_element_tiled_paddedPfS__param_0];
	ld.param.u64 	%rd2, [_Z43transpose_parallel_per_element_tiled_paddedPfS__param_1];
	cvta.to.global.u64 	%rd3, %rd2;
	cvta.to.global.u64 	%rd4, %rd1;
	mov.u32 	%r1, %ctaid.x;
	shl.b32 	%r2, %r1, 5;
	mov.u32 	%r3, %ctaid.y;
	shl.b32 	%r4, %r3, 5;
	mov.u32 	%r5, %tid.x;
	mov.u32 	%r6, %tid.y;
	shl.b32 	%r7, %r3, 15;
	shl.b32 	%r8, %r6, 10;
	add.s32 	%r9, %r2, %r5;
	add.s32 	%r10, %r9, %r8;
	add.s32 	%r11, %r10, %r7;
	mul.wide.s32 	%rd5, %r11, 4;
	add.s64 	%rd6, %rd4, %rd5;
	ld.global.f32 	%f1, [%rd6];
	mov.u32 	%r12, _ZZ43transpose_parallel_per_element_tiled_paddedPfS_E4tile;
	mad.lo.s32 	%r13, %r6, 132, %r12;
	shl.b32 	%r14, %r5, 2;
	add.s32 	%r15, %r13, %r14;
	st.shared.f32 	[%r15], %f1;
	bar.sync 	0;
	mad.lo.s32 	%r16, %r5, 132, %r12;
	shl.b32 	%r17, %r6, 2;
	add.s32 	%r18, %r16, %r17;
	ld.shared.f32 	%f2, [%r18];
	shl.b32 	%r19, %r1, 15;
	add.s32 	%r20, %r4, %r5;
	add.s32 	%r21, %r20, %r8;
	add.s32 	%r22, %r21, %r19;
	mul.wide.s32 	%rd7, %r22, 4;
	add.s64 	%rd8, %rd3, %rd7;
	st.global.f32 	[%rd8], %f2;
	ret;

}
	// .globl	_Z45transpose_parallel_per_element_tiled_padded16PfS_
.visible .entry _Z45transpose_parallel_per_element_tiled_padded16PfS_(
	.param .u64 .ptr .align 1 _Z45transpose_parallel_per_element_tiled_padded16PfS__param_0,
	.param .u64 .ptr .align 1 _Z45transpose_parallel_per_element_tiled_padded16PfS__param_1
)
{
	.reg .b32 	%r<23>;
	.reg .b32 	%f<3>;
	.reg .b64 	%rd<9>;
	// demoted variable
	.shared .align 4 .b8 _ZZ45transpose_parallel_per_element_tiled_padded16PfS_E4tile[1088];
	ld.param.u64 	%rd1, [_Z45transpose_parallel_per_element_tiled_padded16PfS__param_0];
	ld.param.u64 	%rd2, [_Z45transpose_parallel_per_element_tiled_padded16PfS__param_1];
	cvta.to.global.u64 	%rd3, %rd2;
	cvta.to.global.u64 	%rd4, %rd1;
	mov.u32 	%r1, %ctaid.x;
	shl.b32 	%r2, %r1, 4;
	mov.u32 	%r3, %ctaid.y;
	shl.b32 	%r4, %r3, 4;
	mov.u32 	%r5, %tid.x;
	mov.u32 	%r6, %tid.y;
	shl.b32 	%r7, %r3, 14;
	shl.b32 	%r8, %r6, 10;
	add.s32 	%r9, %r2, %r5;
	add.s32 	%r10, %r9, %r8;
	add.s32 	%r11, %r10, %r7;
	mul.wide.s32 	%rd5, %r11, 4;
	add.s64 	%rd6, %rd4, %rd5;
	ld.global.f32 	%f1, [%rd6];
	mov.u32 	%r12, _ZZ45transpose_parallel_per_element_tiled_padded16PfS_E4tile;
	mad.lo.s32 	%r13, %r6, 68, %r12;
	shl.b32 	%r14, %r5, 2;
	add.s32 	%r15, %r13, %r14;
	st.shared.f32 	[%r15], %f1;
	bar.sync 	0;
	mad.lo.s32 	%r16, %r5, 68, %r12;
	shl.b32 	%r17, %r6, 2;
	add.s32 	%r18, %r16, %r17;
	ld.shared.f32 	%f2, [%r18];
	shl.b32 	%r19, %r1, 14;
	add.s32 	%r20, %r4, %r5;
	add.s32 	%r21, %r20, %r8;
	add.s32 	%r22, %r21, %r19;
	mul.wide.s32 	%rd7, %r22, 4;
	add.s64 	%rd8, %rd3, %rd7;
	st.global.f32 	[%rd8], %f2;
	ret;

}


// ===== COMPILED SASS (sm_100) =====

	.target	sm_100

	.elftype	@"ET_EXEC"


//--------------------- .note.nv.tkinfo           --------------------------
	.section	.note.nv.tkinfo,"",@"SHT_NOTE"
	.sectionflags	@"SHF_NOTE_NV_TKINFO"
	.tkinfo
        /*0018*/ 	.word	0x00000002
        /*0030*/ 	.string	""
        /*0030*/ 	.string	"ptxas"
        /*0030*/ 	.string	"Cuda compilation tools, release 13.0, V13.0.88"
        /*0030*/ 	.string	"Build cuda_13.0.r13.0/compiler.36424714_0"
        /*0030*/ 	.string	"-arch sm_100 -m 64 "



//--------------------- .note.nv.cuinfo           --------------------------
	.section	.note.nv.cuinfo,"",@"SHT_NOTE"
	.sectionflags	@"SHF_NOTE_NV_CUINFO"
        /*0018*/ 	.short	0x0002
        /*001a*/ 	.short	0x0064
        /*001c*/ 	.short	0x0082
	.zero		2


//--------------------- .nv.info                  --------------------------
	.section	.nv.info,"",@"SHT_CUDA_INFO"
	.align	4


	//----- nvinfo : EIATTR_REGCOUNT
	.align		4
        /*0000*/ 	.byte	0x04, 0x2f
        /*0002*/ 	.short	(.L_1 - .L_0)
	.align		4
.L_0:
        /*0004*/ 	.word	index@(_Z16transpose_serialPfS_)
        /*0008*/ 	.word	0x00000014


	//----- nvinfo : EIATTR_FRAME_SIZE
	.align		4
.L_1:
        /*000c*/ 	.byte	0x04, 0x11
        /*000e*/ 	.short	(.L_3 - .L_2)
	.align		4
.L_2:
        /*0010*/ 	.word	index@(_Z16transpose_serialPfS_)
        /*0014*/ 	.word	0x00000000


	//----- nvinfo : EIATTR_REGCOUNT
	.align		4
.L_3:
        /*0018*/ 	.byte	0x04, 0x2f
        /*001a*/ 	.short	(.L_5 - .L_4)
	.align		4
.L_4:
        /*001c*/ 	.word	index@(_Z26transpose_parallel_per_rowPfS_)
        /*0020*/ 	.word	0x00000014


	//----- nvinfo : EIATTR_FRAME_SIZE
	.align		4
.L_5:
        /*0024*/ 	.byte	0x04, 0x11
        /*0026*/ 	.short	(.L_7 - .L_6)
	.align		4
.L_6:
        /*0028*/ 	.word	index@(_Z26transpose_parallel_per_rowPfS_)
        /*002c*/ 	.word	0x00000000


	//----- nvinfo : EIATTR_REGCOUNT
	.align		4
.L_7:
        /*0030*/ 	.byte	0x04, 0x2f
        /*0032*/ 	.short	(.L_9 - .L_8)
	.align		4
.L_8:
        /*0034*/ 	.word	index@(_Z30transpose_parallel_per_elementPfS_)
        /*0038*/ 	.word	0x0000000a


	//----- nvinfo : EIATTR_FRAME_SIZE
	.align		4
.L_9:
        /*003c*/ 	.byte	0x04, 0x11
        /*003e*/ 	.short	(.L_11 - .L_10)
	.align		4
.L_10:
        /*0040*/ 	.word	index@(_Z30transpose_parallel_per_elementPfS_)
        /*0044*/ 	.word	0x00000000


	//----- nvinfo : EIATTR_REGCOUNT
	.align		4
.L_11:
        /*0048*/ 	.byte	0x04, 0x2f
        /*004a*/ 	.short	(.L_13 - .L_12)
	.align		4
.L_12:
        /*004c*/ 	.word	index@(_Z36transpose_parallel_per_element_tiledPfS_)
        /*0050*/ 	.word	0x00000010


	//----- nvinfo : EIATTR_FRAME_SIZE
	.align		4
.L_13:
        /*0054*/ 	.byte	0x04, 0x11
        /*0056*/ 	.short	(.L_15 - .L_14)
	.align		4
.L_14:
        /*0058*/ 	.word	index@(_Z36transpose_parallel_per_element_tiledPfS_)
        /*005c*/ 	.word	0x00000000


	//----- nvinfo : EIATTR_REGCOUNT
	.align		4
.L_15:
        /*0060*/ 	.byte	0x04, 0x2f
        /*0062*/ 	.short	(.L_17 - .L_16)
	.align		4
.L_16:
        /*0064*/ 	.word	index@(_Z38transpose_parallel_per_element_tiled16PfS_)
        /*0068*/ 	.word	0x00000010


	//----- nvinfo : EIATTR_FRAME_SIZE
	.align		4
.L_17:
        /*006c*/ 	.byte	0x04, 0x11
        /*006e*/ 	.short	(.L_19 - .L_18)
	.align		4
.L_18:
        /*0070*/ 	.word	index@(_Z38transpose_parallel_per_element_tiled16PfS_)
        /*0074*/ 	.word	0x00000000


	//----- nvinfo : EIATTR_REGCOUNT
	.align		4
.L_19:
        /*0078*/ 	.byte	0x04, 0x2f
        /*007a*/ 	.short	(.L_21 - .L_20)
	.align		4
.L_20:
        /*007c*/ 	.word	index@(_Z43transpose_parallel_per_element_tiled_paddedPfS_)
        /*0080*/ 	.word	0x00000010


	//----- nvinfo : EIATTR_FRAME_SIZE
	.align		4
.L_21:
        /*0084*/ 	.byte	0x04, 0x11
        /*0086*/ 	.short	(.L_23 - .L_22)
	.align		4
.L_22:
        /*0088*/ 	.word	index@(_Z43transpose_parallel_per_element_tiled_paddedPfS_)
        /*008c*/ 	.word	0x00000000


	//----- nvinfo : EIATTR_REGCOUNT
	.align		4
.L_23:
        /*0090*/ 	.byte	0x04, 0x2f
        /*0092*/ 	.short	(.L_25 - .L_24)
	.align		4
.L_24:
        /*0094*/ 	.word	index@(_Z45transpose_parallel_per_element_tiled_padded16PfS_)
        /*0098*/ 	.word	0x00000010


	//----- nvinfo : EIATTR_FRAME_SIZE
	.align		4
.L_25:
        /*009c*/ 	.byte	0x04, 0x11
        /*009e*/ 	.short	(.L_27 - .L_26)
	.align		4
.L_26:
        /*00a0*/ 	.word	index@(_Z45transpose_parallel_per_element_tiled_padded16PfS_)
        /*00a4*/ 	.word	0x00000000


	//----- nvinfo : EIATTR_MIN_STACK_SIZE
	.align		4
.L_27:
        /*00a8*/ 	.byte	0x04, 0x12
        /*00aa*/ 	.short	(.L_29 - .L_28)
	.align		4
.L_28:
        /*00ac*/ 	.word	index@(_Z45transpose_parallel_per_element_tiled_padded16PfS_)
        /*00b0*/ 	.word	0x00000000


	//----- nvinfo : EIATTR_MIN_STACK_SIZE
	.align		4
.L_29:
        /*00b4*/ 	.byte	0x04, 0x12
        /*00b6*/ 	.short	(.L_31 - .L_30)
	.align		4
.L_30:
        /*00b8*/ 	.word	index@(_Z43transpose_parallel_per_element_tiled_paddedPfS_)
        /*00bc*/ 	.word	0x00000000


	//----- nvinfo : EIATTR_MIN_STACK_SIZE
	.align		4
.L_31:
        /*00c0*/ 	.byte	0x04, 0x12
        /*00c2*/ 	.short	(.L_33 - .L_32)
	.align		4
.L_32:
        /*00c4*/ 	.word	index@(_Z38transpose_parallel_per_element_tiled16PfS_)
        /*00c8*/ 	.word	0x00000000


	//----- nvinfo : EIATTR_MIN_STACK_SIZE
	.align		4
.L_33:
        /*00cc*/ 	.byte	0x04, 0x12
        /*00ce*/ 	.short	(.L_35 - .L_34)
	.align		4
.L_34:
        /*00d0*/ 	.word	index@(_Z36transpose_parallel_per_element_tiledPfS_)
        /*00d4*/ 	.word	0x00000000


	//----- nvinfo : EIATTR_MIN_STACK_SIZE
	.align		4
.L_35:
        /*00d8*/ 	.byte	0x04, 0x12
        /*00da*/ 	.short	(.L_37 - .L_36)
	.align		4
.L_36:
        /*00dc*/ 	.word	index@(_Z30transpose_parallel_per_elementPfS_)
        /*00e0*/ 	.word	0x00000000


	//----- nvinfo : EIATTR_MIN_STACK_SIZE
	.align		4
.L_37:
        /*00e4*/ 	.byte	0x04, 0x12
        /*00e6*/ 	.short	(.L_39 - .L_38)
	.align		4
.L_38:
        /*00e8*/ 	.word	index@(_Z26transpose_parallel_per_rowPfS_)
        /*00ec*/ 	.word	0x00000000


	//----- nvinfo : EIATTR_MIN_STACK_SIZE
	.align		4
.L_39:
        /*00f0*/ 	.byte	0x04, 0x12
        /*00f2*/ 	.short	(.L_41 - .L_40)
	.align		4
.L_40:
        /*00f4*/ 	.word	index@(_Z16transpose_serialPfS_)
        /*00f8*/ 	.word	0x00000000
.L_41:


//--------------------- .nv.compat                --------------------------
	.section	.nv.compat,"",@"SHT_CUDA_COMPAT_INFO"
	.align	4
        /*0000*/ 	.byte	0x02, 0x09, 0x00, 0x00, 0x02, 0x02, 0x01, 0x00, 0x02, 0x05, 0x05, 0x00, 0x03, 0x07, 0x01, 0x01
        /*0010*/ 	.byte	0x02, 0x03, 0x00, 0x00, 0x02, 0x06, 0x01, 0x00, 0x04, 0x0b, 0x08, 0x00, 0x09, 0x00, 0x00, 0x00
        /*0020*/ 	.byte	0x00, 0x00, 0x00, 0x00


//--------------------- .nv.info._Z45transpose_parallel_per_element_tiled_padded16PfS_ --------------------------
	.section	.nv.info._Z45transpose_parallel_per_element_tiled_padded16PfS_,"",@"SHT_CUDA_INFO"
	.sectionflags	@""
	.align	4


	//----- nvinfo : EIATTR_CUDA_API_VERSION
	.align		4
        /*0000*/ 	.byte	0x04, 0x37
        /*0002*/ 	.short	(.L_43 - .L_42)
.L_42:
        /*0004*/ 	.word	0x00000082


	//----- nvinfo : EIATTR_KPARAM_INFO
	.align		4
.L_43:
        /*0008*/ 	.byte	0x04, 0x17
        /*000a*/ 	.short	(.L_45 - .L_44)
.L_44:
        /*000c*/ 	.word	0x00000000
        /*0010*/ 	.short	0x0001
        /*0012*/ 	.short	0x0008
        /*0014*/ 	.byte	0x00, 0xf5, 0x21, 0x00


	//----- nvinfo : EIATTR_KPARAM_INFO
	.align		4
.L_45:
        /*0018*/ 	.byte	0x04, 0x17
        /*001a*/ 	.short	(.L_47 - .L_46)
.L_46:
        /*001c*/ 	.word	0x00000000
        /*0020*/ 	.short	0x0000
        /*0022*/ 	.short	0x0000
        /*0024*/ 	.byte	0x00, 0xf5, 0x21, 0x00


	//----- nvinfo : EIATTR_SPARSE_MMA_MASK
	.align		4
.L_47:
        /*0028*/ 	.byte	0x03, 0x50
        /*002a*/ 	.short	0x0000


	//----- nvinfo : EIATTR_MAXREG_COUNT
	.align		4
        /*002c*/ 	.byte	0x03, 0x1b
        /*002e*/ 	.short	0x00ff


	//----- nvinfo : EIATTR_NUM_BARRIERS
	.align		4
        /*0030*/ 	.byte	0x02, 0x4c
        /*0032*/ 	.byte	0x01
	.zero		1


	//----- nvinfo : EIATTR_MERCURY_ISA_VERSION
	.align		4
        /*0034*/ 	.byte	0x03, 0x5f
        /*0036*/ 	.short	0x0101


	//----- nvinfo : EIATTR_VRC_CTA_INIT_COUNT
	.align		4
        /*0038*/ 	.byte	0x02, 0x4a
	.zero		1
	.zero		1


	//----- nvinfo : EIATTR_EXIT_INSTR_OFFSETS
	.align		4
        /*003c*/ 	.byte	0x04, 0x1c
        /*003e*/ 	.short	(.L_49 - .L_48)


	//   ....[0]....
.L_48:
        /*0040*/ 	.word	0x000001c0


	//----- nvinfo : EIATTR_CBANK_PARAM_SIZE
	.align		4
.L_49:
        /*0044*/ 	.byte	0x03, 0x19
        /*0046*/ 	.short	0x0010


	//----- nvinfo : EIATTR_PARAM_CBANK
	.align		4
        /*0048*/ 	.byte	0x04, 0x0a
        /*004a*/ 	.short	(.L_51 - .L_50)
	.align		4
.L_50:
        /*004c*/ 	.word	index@(.nv.constant0._Z45transpose_parallel_per_element_tiled_padded16PfS_)
        /*0050*/ 	.short	0x0380
        /*0052*/ 	.short	0x0010


	//----- nvinfo : EIATTR_SW_WAR
	.align		4
.L_51:
        /*0054*/ 	.byte	0x04, 0x36
        /*0056*/ 	.short	(.L_53 - .L_52)
.L_52:
        /*0058*/ 	.word	0x00000008
.L_53:


//--------------------- .nv.info._Z43transpose_parallel_per_element_tiled_paddedPfS_ --------------------------
	.section	.nv.info._Z43transpose_parallel_per_element_tiled_paddedPfS_,"",@"SHT_CUDA_INFO"
	.sectionflags	@""
	.align	4


	//----- nvinfo : EIATTR_CUDA_API_VERSION
	.align		4
        /*0000*/ 	.byte	0x04, 0x37
        /*0002*/ 	.short	(.L_55 - .L_54)
.L_54:
        /*0004*/ 	.word	0x00000082


	//----- nvinfo : EIATTR_KPARAM_INFO
	.align		4
.L_55:
        /*0008*/ 	.byte	0x04, 0x17
        /*000a*/ 	.short	(.L_57 - .L_56)
.L_56:
        /*000c*/ 	.word	0x00000000
        /*0010*/ 	.short	0x0001
        /*0012*/ 	.short	0x0008
        /*0014*/ 	.byte	0x00, 0xf5, 0x21, 0x00


	//----- nvinfo : EIATTR_KPARAM_INFO
	.align		4
.L_57:
        /*0018*/ 	.byte	0x04, 0x17
        /*001a*/ 	.short	(.L_59 - .L_58)
.L_58:
        /*001c*/ 	.word	0x00000000
        /*0020*/ 	.short	0x0000
        /*0022*/ 	.short	0x0000
        /*0024*/ 	.byte	0x00, 0xf5, 0x21, 0x00


	//----- nvinfo : EIATTR_SPARSE_MMA_MASK
	.align		4
.L_59:
        /*0028*/ 	.byte	0x03, 0x50
        /*002a*/ 	.short	0x0000


	//----- nvinfo : EIATTR_MAXREG_COUNT
	.align		4
        /*002c*/ 	.byte	0x03, 0x1b
        /*002e*/ 	.short	0x00ff


	//----- nvinfo : EIATTR_NUM_BARRIERS
	.align		4
        /*0030*/ 	.byte	0x02, 0x4c
        /*0032*/ 	.byte	0x01
	.zero		1


	//----- nvinfo : EIATTR_MERCURY_ISA_VERSION
	.align		4
        /*0034*/ 	.byte	0x03, 0x5f
        /*0036*/ 	.short	0x0101


	//----- nvinfo : EIATTR_VRC_CTA_INIT_COUNT
	.align		4
        /*0038*/ 	.byte	0x02, 0x4a
	.zero		1
	.zero		1


	//----- nvinfo : EIATTR_EXIT_INSTR_OFFSETS
	.align		4
        /*003c*/ 	.byte	0x04, 0x1c
        /*003e*/ 	.short	(.L_61 - .L_60)


	//   ....[0]....
.L_60:
        /*0040*/ 	.word	0x000001c0


	//----- nvinfo : EIATTR_CBANK_PARAM_SIZE
	.align		4
.L_61:
        /*0044*/ 	.byte	0x03, 0x19
        /*0046*/ 	.short	0x0010


	//----- nvinfo : EIATTR_PARAM_CBANK
	.align		4
        /*0048*/ 	.byte	0x04, 0x0a
        /*004a*/ 	.short	(.L_63 - .L_62)
	.align		4
.L_62:
        /*004c*/ 	.word	index@(.nv.constant0._Z43transpose_parallel_per_element_tiled_paddedPfS_)
        /*0050*/ 	.short	0x0380
        /*0052*/ 	.short	0x0010


	//----- nvinfo : EIATTR_SW_WAR
	.align		4
.L_63:
        /*0054*/ 	.byte	0x04, 0x36
        /*0056*/ 	.short	(.L_65 - .L_64)
.L_64:
        /*0058*/ 	.word	0x00000008
.L_65:


//--------------------- .nv.info._Z38transpose_parallel_per_element_tiled16PfS_ --------------------------
	.section	.nv.info._Z38transpose_parallel_per_element_tiled16PfS_,"",@"SHT_CUDA_INFO"
	.sectionflags	@""
	.align	4


	//----- nvinfo : EIATTR_CUDA_API_VERSION
	.align		4
        /*0000*/ 	.byte	0x04, 0x37
        /*0002*/ 	.short	(.L_67 - .L_66)
.L_66:
        /*0004*/ 	.word	0x00000082


	//----- nvinfo : EIATTR_KPARAM_INFO
	.align		4
.L_67:
        /*0008*/ 	.byte	0x04, 0x17
        /*000a*/ 	.short	(.L_69 - .L_68)
.L_68:
        /*000c*/ 	.word	0x00000000
        /*0010*/ 	.short	0x0001
        /*0012*/ 	.short	0x0008
        /*0014*/ 	.byte	0x00, 0xf5, 0x21, 0x00


	//----- nvinfo : EIATTR_KPARAM_INFO
	.align		4
.L_69:
        /*0018*/ 	.byte	0x04, 0x17
        /*001a*/ 	.short	(.L_71 - .L_70)
.L_70:
        /*001c*/ 	.word	0x00000000
        /*0020*/ 	.short	0x0000
        /*0022*/ 	.short	0x0000
        /*0024*/ 	.byte	0x00, 0xf5, 0x21, 0x00


	//----- nvinfo : EIATTR_SPARSE_MMA_MASK
	.align		4
.L_71:
        /*0028*/ 	.byte	0x03, 0x50
        /*002a*/ 	.short	0x0000


	//----- nvinfo : EIATTR_MAXREG_COUNT
	.align		4
        /*002c*/ 	.byte	0x03, 0x1b
        /*002e*/ 	.short	0x00ff


	//----- nvinfo : EIATTR_NUM_BARRIERS
	.align		4
        /*0030*/ 	.byte	0x02, 0x4c
        /*0032*/ 	.byte	0x01
	.zero		1


	//----- nvinfo : EIATTR_MERCURY_ISA_VERSION
	.align		4
        /*0034*/ 	.byte	0x03, 0x5f
        /*0036*/ 	.short	0x0101


	//----- nvinfo : EIATTR_VRC_CTA_INIT_COUNT
	.align		4
        /*0038*/ 	.byte	0x02, 0x4a
	.zero		1
	.zero		1


	//----- nvinfo : EIATTR_EXIT_INSTR_OFFSETS
	.align		4
        /*003c*/ 	.byte	0x04, 0x1c
        /*003e*/ 	.short	(.L_73 - .L_72)


	//   ....[0]....
.L_72:
        /*0040*/ 	.word	0x000001c0


	//----- nvinfo : EIATTR_CBANK_PARAM_SIZE
	.align		4
.L_73:
        /*0044*/ 	.byte	0x03, 0x19
        /*0046*/ 	.short	0x0010


	//----- nvinfo : EIATTR_PARAM_CBANK
	.align		4
        /*0048*/ 	.byte	0x04, 0x0a
        /*004a*/ 	.short	(.L_75 - .L_74)
	.align		4
.L_74:
        /*004c*/ 	.word	index@(.nv.constant0._Z38transpose_parallel_per_element_tiled16PfS_)
        /*0050*/ 	.short	0x0380
        /*0052*/ 	.short	0x0010


	//----- nvinfo : EIATTR_SW_WAR
	.align		4
.L_75:
        /*0054*/ 	.byte	0x04, 0x36
        /*0056*/ 	.short	(.L_77 - .L_76)
.L_76:
        /*0058*/ 	.word	0x00000008
.L_77:


//--------------------- .nv.info._Z36transpose_parallel_per_element_tiledPfS_ --------------------------
	.section	.nv.info._Z36transpose_parallel_per_element_tiledPfS_,"",@"SHT_CUDA_INFO"
	.sectionflags	@""
	.align	4


	//----- nvinfo : EIATTR_CUDA_API_VERSION
	.align		4
        /*0000*/ 	.byte	0x04, 0x37
        /*0002*/ 	.short	(.L_79 - .L_78)
.L_78:
        /*0004*/ 	.word	0x00000082


	//----- nvinfo : EIATTR_KPARAM_INFO
	.align		4
.L_79:
        /*0008*/ 	.byte	0x04, 0x17
        /*000a*/ 	.short	(.L_81 - .L_80)
.L_80:
        /*000c*/ 	.word	0x00000000
        /*0010*/ 	.short	0x0001
        /*0012*/ 	.short	0x0008
        /*0014*/ 	.byte	0x00, 0xf5, 0x21, 0x00


	//----- nvinfo : EIATTR_KPARAM_INFO
	.align		4
.L_81:
        /*0018*/ 	.byte	0x04, 0x17
        /*001a*/ 	.short	(.L_83 - .L_82)
.L_82:
        /*001c*/ 	.word	0x00000000
        /*0020*/ 	.short	0x0000
        /*0022*/ 	.short	0x0000
        /*0024*/ 	.byte	0x00, 0xf5, 0x21, 0x00


	//----- nvinfo : EIATTR_SPARSE_MMA_MASK
	.align		4
.L_83:
        /*0028*/ 	.byte	0x03, 0x50
        /*002a*/ 	.short	0x0000


	//----- nvinfo : EIATTR_MAXREG_COUNT
	.align		4
        /*002c*/ 	.byte	0x03, 0x1b
        /*002e*/ 	.short	0x00ff


	//----- nvinfo : EIATTR_NUM_BARRIERS
	.align		4
        /*0030*/ 	.byte	0x02, 0x4c
        /*0032*/ 	.byte	0x01
	.zero		1


	//----- nvinfo : EIATTR_MERCURY_ISA_VERSION
	.align		4
        /*0034*/ 	.byte	0x03, 0x5f
        /*0036*/ 	.short	0x0101


	//----- nvinfo : EIATTR_VRC_CTA_INIT_COUNT
	.align		4
        /*0038*/ 	.byte	0x02, 0x4a
	.zero		1
	.zero		1


	//----- nvinfo : EIATTR_EXIT_INSTR_OFFSETS
	.align		4
        /*003c*/ 	.byte	0x04, 0x1c
        /*003e*/ 	.short	(.L_85 - .L_84)


	//   ....[0]....
.L_84:
        /*0040*/ 	.word	0x000001c0


	//----- nvinfo : EIATTR_CBANK_PARAM_SIZE
	.align		4
.L_85:
        /*0044*/ 	.byte	0x03, 0x19
        /*0046*/ 	.short	0x0010


	//----- nvinfo : EIATTR_PARAM_CBANK
	.align		4
        /*0048*/ 	.byte	0x04, 0x0a
        /*004a*/ 	.short	(.L_87 - .L_86)
	.align		4
.L_86:
        /*004c*/ 	.word	index@(.nv.constant0._Z36transpose_parallel_per_element_tiledPfS_)
        /*0050*/ 	.short	0x0380
        /*0052*/ 	.short	0x0010


	//----- nvinfo : EIATTR_SW_WAR
	.align		4
.L_87:
        /*0054*/ 	.byte	0x04, 0x36
        /*0056*/ 	.short	(.L_89 - .L_88)
.L_88:
        /*0058*/ 	.word	0x00000008
.L_89:


//--------------------- .nv.info._Z30transpose_parallel_per_elementPfS_ --------------------------
	.section	.nv.info._Z30transpose_parallel_per_elementPfS_,"",@"SHT_CUDA_INFO"
	.sectionflags	@""
	.align	4


	//----- nvinfo : EIATTR_CUDA_API_VERSION
	.align		4
        /*0000*/ 	.byte	0x04, 0x37
        /*0002*/ 	.short	(.L_91 - .L_90)
.L_90:
        /*0004*/ 	.word	0x00000082


	//----- nvinfo : EIATTR_KPARAM_INFO
	.align		4
.L_91:
        /*0008*/ 	.byte	0x04, 0x17
        /*000a*/ 	.short	(.L_93 - .L_92)
.L_92:
        /*000c*/ 	.word	0x00000000
        /*0010*/ 	.short	0x0001
        /*0012*/ 	.short	0x0008
        /*0014*/ 	.byte	0x00, 0xf5, 0x21, 0x00


	//----- nvinfo : EIATTR_KPARAM_INFO
	.align		4
.L_93:
        /*0018*/ 	.byte	0x04, 0x17
        /*001a*/ 	.short	(.L_95 - .L_94)
.L_94:
        /*001c*/ 	.word	0x00000000
        /*0020*/ 	.short	0x0000
        /*0022*/ 	.short	0x0000
        /*0024*/ 	.byte	0x00, 0xf5, 0x21, 0x00


	//----- nvinfo : EIATTR_SPARSE_MMA_MASK
	.align		4
.L_95:
        /*0028*/ 	.byte	0x03, 0x50
        /*002a*/ 	.short	0x0000


	//----- nvinfo : EIATTR_MAXREG_COUNT
	.align		4
        /*002c*/ 	.byte	0x03, 0x1b
        /*002e*/ 	.short	0x00ff


	//----- nvinfo : EIATTR_MERCURY_ISA_VERSION
	.align		4
        /*0030*/ 	.byte	0x03, 0x5f
        /*0032*/ 	.short	0x0101


	//----- nvinfo : EIATTR_VRC_CTA_INIT_COUNT
	.align		4
        /*0034*/ 	.byte	0x02, 0x4a
	.zero		1
	.zero		1


	//----- nvinfo : EIATTR_EXIT_INSTR_OFFSETS
	.align		4
        /*0038*/ 	.byte	0x04, 0x1c
        /*003a*/ 	.short	(.L_97 - .L_96)


	//   ....[0]....
.L_96:
        /*003c*/ 	.word	0x00000100


	//----- nvinfo : EIATTR_CBANK_PARAM_SIZE
	.align		4
.L_97:
        /*0040*/ 	.byte	0x03, 0x19
        /*0042*/ 	.short	0x0010


	//----- nvinfo : EIATTR_PARAM_CBANK
	.align		4
        /*0044*/ 	.byte	0x04, 0x0a
        /*0046*/ 	.short	(.L_99 - .L_98)
	.align		4
.L_98:
        /*0048*/ 	.word	index@(.nv.constant0._Z30transpose_parallel_per_elementPfS_)
        /*004c*/ 	.short	0x0380
        /*004e*/ 	.short	0x0010


	//----- nvinfo : EIATTR_SW_WAR
	.align		4
.L_99:
        /*0050*/ 	.byte	0x04, 0x36
        /*0052*/ 	.short	(.L_101 - .L_100)
.L_100:
        /*0054*/ 	.word	0x00000008
.L_101:


//--------------------- .nv.info._Z26transpose_parallel_per_rowPfS_ --------------------------
	.section	.nv.info._Z26transpose_parallel_per_rowPfS_,"",@"SHT_CUDA_INFO"
	.sectionflags	@""
	.align	4


	//----- nvinfo : EIATTR_CUDA_API_VERSION
	.align		4
        /*0000*/ 	.byte	0x04, 0x37
        /*0002*/ 	.short	(.L_103 - .L_102)
.L_102:
        /*0004*/ 	.word	0x00000082


	//----- nvinfo : EIATTR_KPARAM_INFO
	.align		4
.L_103:
        /*0008*/ 	.byte	0x04, 0x17
        /*000a*/ 	.short	(.L_105 - .L_104)
.L_104:
        /*000c*/ 	.word	0x00000000
        /*0010*/ 	.short	0x0001
        /*0012*/ 	.short	0x0008
        /*0014*/ 	.byte	0x00, 0xf5, 0x21, 0x00


	//----- nvinfo : EIATTR_KPARAM_INFO
	.align		4
.L_105:
        /*0018*/ 	.byte	0x04, 0x17
        /*001a*/ 	.short	(.L_107 - .L_106)
.L_106:
        /*001c*/ 	.word	0x00000000
        /*0020*/ 	.short	0x0000
        /*0022*/ 	.short	0x0000
        /*0024*/ 	.byte	0x00, 0xf5, 0x21, 0x00


	//----- nvinfo : EIATTR_SPARSE_MMA_MASK
	.align		4
.L_107:
        /*0028*/ 	.byte	0x03, 0x50
        /*002a*/ 	.short	0x0000


	//----- nvinfo : EIATTR_MAXREG_COUNT
	.align		4
        /*002c*/ 	.byte	0x03, 0x1b
        /*002e*/ 	.short	0x00ff


	//----- nvinfo : EIATTR_MERCURY_ISA_VERSION
	.align		4
        /*0030*/ 	.byte	0x03, 0x5f
        /*0032*/ 	.short	0x0101


	//----- nvinfo : EIATTR_VRC_CTA_INIT_COUNT
	.align		4
        /*0034*/ 	.byte	0x02, 0x4a
	.zero		1
	.zero		1


	//----- nvinfo : EIATTR_EXIT_INSTR_OFFSETS
	.align		4
        /*0038*/ 	.byte	0x04, 0x1c
        /*003a*/ 	.short	(.L_109 - .L_108)


	//   ....[0]....
.L_108:
        /*003c*/ 	.word	0x00000970


	//----- nvinfo : EIATTR_CBANK_PARAM_SIZE
	.align		4
.L_109:
        /*0040*/ 	.byte	0x03, 0x19
        /*0042*/ 	.short	0x0010


	//----- nvinfo : EIATTR_PARAM_CBANK
	.align		4
        /*0044*/ 	.byte	0x04, 0x0a
        /*0046*/ 	.short	(.L_111 - .L_110)
	.align		4
.L_110:
        /*0048*/ 	.word	index@(.nv.constant0._Z26transpose_parallel_per_rowPfS_)
        /*004c*/ 	.short	0x0380
        /*004e*/ 	.short	0x0010


	//----- nvinfo : EIATTR_SW_WAR
	.align		4
.L_111:
        /*0050*/ 	.byte	0x04, 0x36
        /*0052*/ 	.short	(.L_113 - .L_112)
.L_112:
        /*0054*/ 	.word	0x00000008
.L_113:


//--------------------- .nv.info._Z16transpose_serialPfS_ --------------------------
	.section	.nv.info._Z16transpose_serialPfS_,"",@"SHT_CUDA_INFO"
	.sectionflags	@""
	.align	4


	//----- nvinfo : EIATTR_CUDA_API_VERSION
	.align		4
        /*0000*/ 	.byte	0x04, 0x37
        /*0002*/ 	.short	(.L_115 - .L_114)
.L_114:
        /*0004*/ 	.word	0x00000082


	//----- nvinfo : EIATTR_KPARAM_INFO
	.align		4
.L_115:
        /*0008*/ 	.byte	0x04, 0x17
        /*000a*/ 	.short	(.L_117 - .L_116)
.L_116:
        /*000c*/ 	.word	0x00000000
        /*0010*/ 	.short	0x0001
        /*0012*/ 	.short	0x0008
        /*0014*/ 	.byte	0x00, 0xf5, 0x21, 0x00


	//----- nvinfo : EIATTR_KPARAM_INFO
	.align		4
.L_117:
        /*0018*/ 	.byte	0x04, 0x17
        /*001a*/ 	.short	(.L_119 - .L_118)
.L_118:
        /*001c*/ 	.word	0x00000000
        /*0020*/ 	.short	0x0000
        /*0022*/ 	.short	0x0000
        /*0024*/ 	.byte	0x00, 0xf5, 0x21, 0x00


	//----- nvinfo : EIATTR_SPARSE_MMA_MASK
	.align		4
.L_119:
        /*0028*/ 	.byte	0x03, 0x50
        /*002a*/ 	.short	0x0000


	//----- nvinfo : EIATTR_MAXREG_COUNT
	.align		4
        /*002c*/ 	.byte	0x03, 0x1b
        /*002e*/ 	.short	0x00ff


	//----- nvinfo : EIATTR_MERCURY_ISA_VERSION
	.align		4
        /*0030*/ 	.byte	0x03, 0x5f
        /*0032*/ 	.short	0x0101


	//----- nvinfo : EIATTR_VRC_CTA_INIT_COUNT
	.align		4
        /*0034*/ 	.byte	0x02, 0x4a
	.zero		1
	.zero		1


	//----- nvinfo : EIATTR_EXIT_INSTR_OFFSETS
	.align		4
        /*0038*/ 	.byte	0x04, 0x1c
        /*003a*/ 	.short	(.L_121 - .L_120)


	//   ....[0]....
.L_120:
        /*003c*/ 	.word	0x00000a80


	//----- nvinfo : EIATTR_CBANK_PARAM_SIZE
	.align		4
.L_121:
        /*0040*/ 	.byte	0x03, 0x19
        /*0042*/ 	.short	0x0010


	//----- nvinfo : EIATTR_PARAM_CBANK
	.align		4
        /*0044*/ 	.byte	0x04, 0x0a
        /*0046*/ 	.short	(.L_123 - .L_122)
	.align		4
.L_122:
        /*0048*/ 	.word	index@(.nv.constant0._Z16transpose_serialPfS_)
        /*004c*/ 	.short	0x0380
        /*004e*/ 	.short	0x0010


	//----- nvinfo : EIATTR_SW_WAR
	.align		4
.L_123:
        /*0050*/ 	.byte	0x04, 0x36
        /*0052*/ 	.short	(.L_125 - .L_124)
.L_124:
        /*0054*/ 	.word	0x00000008
.L_125:


//--------------------- .nv.callgraph             --------------------------
	.section	.nv.callgraph,"",@"SHT_CUDA_CALLGRAPH"
	.align	4
	.sectionentsize	8
	.align		4
        /*0000*/ 	.word	0x00000000
	.align		4
        /*0004*/ 	.word	0xffffffff
	.align		4
        /*0008*/ 	.word	0x00000000
	.align		4
        /*000c*/ 	.word	0xfffffffe
	.align		4
        /*0010*/ 	.word	0x00000000
	.align		4
        /*0014*/ 	.word	0xfffffffd
	.align		4
        /*0018*/ 	.word	0x00000000
	.align		4
        /*001c*/ 	.word	0xfffffffc


//--------------------- .text._Z45transpose_parallel_per_element_tiled_padded16PfS_ --------------------------
	.section	.text._Z45transpose_parallel_per_element_tiled_padded16PfS_,"ax",@progbits
	.align	128
        .global         _Z45transpose_parallel_per_element_tiled_padded16PfS_
        .type           _Z45transpose_parallel_per_element_tiled_padded16PfS_,@function
        .size           _Z45transpose_parallel_per_element_tiled_padded16PfS_,(.L_x_10 - _Z45transpose_parallel_per_element_tiled_padded16PfS_)
        .other          _Z45transpose_parallel_per_element_tiled_padded16PfS_,@"STO_CUDA_ENTRY STV_DEFAULT"
_Z45transpose_parallel_per_element_tiled_padded16PfS_:
.text._Z45transpose_parallel_per_element_tiled_padded16PfS_:
[----:B------:R-:W-:Y:S01]  /*0000*/  LDC R1, c[0x0][0x37c] ;  /* 0x0000df00ff017b82 */ /* 0x000fe20000000800 */
[----:B------:R-:W0:Y:S07]  /*0010*/  S2R R6, SR_TID.X ;  /* 0x0000000000067919 */ /* 0x000e2e0000002100 */
[----:B------:R-:W1:Y:S01]  /*0020*/  LDC.64 R2, c[0x0][0x380] ;  /* 0x0000e000ff027b82 */ /* 0x000e620000000a00 */
[----:B------:R-:W2:Y:S01]  /*0030*/  LDCU.64 UR4, c[0x0][0x358] ;  /* 0x00006b00ff0477ac */ /* 0x000ea20008000a00 */
[----:B------:R-:W0:Y:S01]  /*0040*/  S2R R9, SR_CTAID.X ;  /* 0x0000000000097919 */ /* 0x000e220000002500 */
[----:B------:R-:W3:Y:S01]  /*0050*/  S2R R13, SR_TID.Y ;  /* 0x00000000000d7919 */ /* 0x000ee20000002200 */
[----:B------:R-:W4:Y:S01]  /*0060*/  S2R R11, SR_CTAID.Y ;  /* 0x00000000000b7919 */ /* 0x000f220000002600 */
[----:B0-----:R-:W-:-:S05]  /*0070*/  LEA R0, R9, R6, 0x4 ;  /* 0x0000000609007211 */ /* 0x001fca00078e20ff */
[----:B---3--:R-:W-:-:S05]  /*0080*/  IMAD R0, R13, 0x400, R0 ;  /* 0x000004000d007824 */ /* 0x008fca00078e0200 */
[----:B----4-:R-:W-:-:S05]  /*0090*/  LEA R5, R11, R0, 0xe ;  /* 0x000000000b057211 */ /* 0x010fca00078e70ff */
[----:B-1----:R-:W-:-:S05]  /*00a0*/  IMAD.WIDE R2, R5, 0x4, R2 ;  /* 0x0000000405027825 */ /* 0x002fca00078e0202 */
[----:B--2---:R0:W2:Y:S01]  /*00b0*/  LDG.E R0, desc[UR4][R2.64] ;  /* 0x0000000402007981 */ /* 0x0040a2000c1e1900 */
[----:B------:R-:W-:Y:S01]  /*00c0*/  MOV R4, 0x400 ;  /* 0x0000040000047802 */ /* 0x000fe20000000f00 */
[----:B------:R-:W1:Y:S01]  /*00d0*/  S2R R5, SR_CgaCtaId ;  /* 0x0000000000057919 */ /* 0x000e620000008800 */
[----:B0-----:R-:W0:Y:S02]  /*00e0*/  LDC.64 R2, c[0x0][0x388] ;  /* 0x0000e200ff027b82 */ /* 0x001e240000000a00 */
[----:B-1----:R-:W-:-:S05]  /*00f0*/  LEA R4, R5, R4, 0x18 ;  /* 0x0000000405047211 */ /* 0x002fca00078ec0ff */
[--C-:B------:R-:W-:Y:S02]  /*0100*/  IMAD R5, R13, 0x44, R4.reuse ;  /* 0x000000440d057824 */ /* 0x100fe400078e0204 */
[C---:B------:R-:W-:Y:S02]  /*0110*/  IMAD R4, R6.reuse, 0x44, R4 ;  /* 0x0000004406047824 */ /* 0x040fe400078e0204 */
[----:B------:R-:W-:Y:S02]  /*0120*/  IMAD R5, R6, 0x4, R5 ;  /* 0x0000000406057824 */ /* 0x000fe400078e0205 */
[----:B------:R-:W-:Y:S01]  /*0130*/  IMAD R6, R11, 0x10, R6 ;  /* 0x000000100b067824 */ /* 0x000fe200078e0206 */
[----:B------:R-:W-:-:S04]  /*0140*/  LEA R4, R13, R4, 0x2 ;  /* 0x000000040d047211 */ /* 0x000fc800078e10ff */
[----:B------:R-:W-:-:S04]  /*0150*/  LEA R6, R13, R6, 0xa ;  /* 0x000000060d067211 */ /* 0x000fc800078e50ff */
[----:B------:R-:W-:-:S05]  /*0160*/  LEA R9, R9, R6, 0xe ;  /* 0x0000000609097211 */ /* 0x000fca00078e70ff */
[----:B0-----:R-:W-:Y:S01]  /*0170*/  IMAD.WIDE R2, R9, 0x4, R2 ;  /* 0x0000000409027825 */ /* 0x001fe200078e0202 */
[----:B--2---:R-:W-:Y:S01]  /*0180*/  STS [R5], R0 ;  /* 0x0000000005007388 */ /* 0x004fe20000000800 */
[----:B------:R-:W-:Y:S06]  /*0190*/  BAR.SYNC.DEFER_BLOCKING 0x0 ;  /* 0x0000000000007b1d */ /* 0x000fec0000010000 */
[----:B------:R-:W0:Y:S04]  /*01a0*/  LDS R7, [R4] ;  /* 0x0000000004077984 */ /* 0x000e280000000800 */
[----:B0-----:R-:W-:Y:S01]  /*01b0*/  STG.E desc[UR4][R2.64], R7 ;  /* 0x0000000702007986 */ /* 0x001fe2000c101904 */
[----:B------:R-:W-:Y:S05]  /*01c0*/  EXIT ;  /* 0x000000000000794d */ /* 0x000fea0003800000 */
.L_x_0:
[----:B------:R-:W-:-:S00]  /*01d0*/  BRA `(.L_x_0) ;  /* 0xfffffffc00fc7947 */ /* 0x000fc0000383ffff */
[----:B------:R-:W-:-:S00]  /*01e0*/  NOP ;  /* 0x0000000000007918 */ /* 0x000fc00000000000 */
        /* <DEDUP_REMOVED lines=9> */
.L_x_10:


//--------------------- .text._Z43transpose_parallel_per_element_tiled_paddedPfS_ --------------------------
	.section	.text._Z43transpose_parallel_per_element_tiled_paddedPfS_,"ax",@progbits
	.align	128
        .global         _Z43transpose_parallel_per_element_tiled_paddedPfS_
        .type           _Z43transpose_parallel_per_element_tiled_paddedPfS_,@function
        .size           _Z43transpose_parallel_per_element_tiled_paddedPfS_,(.L_x_11 - _Z43transpose_parallel_per_element_tiled_paddedPfS_)
        .other          _Z43transpose_parallel_per_element_tiled_paddedPfS_,@"STO_CUDA_ENTRY STV_DEFAULT"
_Z43transpose_parallel_per_element_tiled_paddedPfS_:
.text._Z43transpose_parallel_per_element_tiled_paddedPfS_:
        /* <DEDUP_REMOVED lines=29> */
.L_x_1:
        /* <DEDUP_REMOVED lines=11> */
.L_x_11:


//--------------------- .text._Z38transpose_parallel_per_element_tiled16PfS_ --------------------------
	.section	.text._Z38transpose_parallel_per_element_tiled16PfS_,"ax",@progbits
	.align	128
        .global         _Z38transpose_parallel_per_element_tiled16PfS_
        .type           _Z38transpose_parallel_per_element_tiled16PfS_,@function
        .size           _Z38transpose_parallel_per_element_tiled16PfS_,(.L_x_12 - _Z38transpose_parallel_per_element_tiled16PfS_)
        .other          _Z38transpose_parallel_per_element_tiled16PfS_,@"STO_CUDA_ENTRY STV_DEFAULT"
_Z38transpose_parallel_per_element_tiled16PfS_:
.text._Z38transpose_parallel_per_element_tiled16PfS_:
[----:B------:R-:W-:Y:S01]  /*0000*/  LDC R1, c[0x0][0x37c] ;  /* 0x0000df00ff017b82 */ /* 0x000fe20000000800 */
[----:B------:R-:W0:Y:S07]  /*0010*/  S2R R9, SR_CTAID.X ;  /* 0x0000000000097919 */ /* 0x000e2e0000002500 */
[----:B------:R-:W1:Y:S01]  /*0020*/  LDC.64 R2, c[0x0][0x380] ;  /* 0x0000e000ff027b82 */ /* 0x000e620000000a00 */
[----:B------:R-:W2:Y:S01]  /*0030*/  LDCU.64 UR6, c[0x0][0x358] ;  /* 0x00006b00ff0677ac */ /* 0x000ea20008000a00 */
[----:B------:R-:W0:Y:S01]  /*0040*/  S2R R8, SR_TID.X ;  /* 0x0000000000087919 */ /* 0x000e220000002100 */
[----:B------:R-:W3:Y:S01]  /*0050*/  S2R R13, SR_TID.Y ;  /* 0x00000000000d7919 */ /* 0x000ee20000002200 */
[----:B------:R-:W4:Y:S01]  /*0060*/  S2R R11, SR_CTAID.Y ;  /* 0x00000000000b7919 */ /* 0x000f220000002600 */
[----:B0-----:R-:W-:-:S04]  /*0070*/  IMAD R0, R9, 0x10, R8 ;  /* 0x0000001009007824 */ /* 0x001fc800078e0208 */
[----:B---3--:R-:W-:-:S05]  /*0080*/  IMAD R0, R13, 0x400, R0 ;  /* 0x000004000d007824 */ /* 0x008fca00078e0200 */
[----:B----4-:R-:W-:-:S05]  /*0090*/  LEA R5, R11, R0, 0xe ;  /* 0x000000000b057211 */ /* 0x010fca00078e70ff */
[----:B-1----:R-:W-:-:S05]  /*00a0*/  IMAD.WIDE R2, R5, 0x4, R2 ;  /* 0x0000000405027825 */ /* 0x002fca00078e0202 */
[----:B--2---:R0:W2:Y:S01]  /*00b0*/  LDG.E R0, desc[UR6][R2.64] ;  /* 0x0000000602007981 */ /* 0x0040a2000c1e1900 */
[----:B------:R-:W1:Y:S01]  /*00c0*/  S2UR UR5, SR_CgaCtaId ;  /* 0x00000000000579c3 */ /* 0x000e620000008800 */
[----:B------:R-:W-:-:S07]  /*00d0*/  UMOV UR4, 0x400 ;  /* 0x0000040000047882 */ /* 0x000fce0000000000 */
[----:B0-----:R-:W0:Y:S01]  /*00e0*/  LDC.64 R2, c[0x0][0x388] ;  /* 0x0000e200ff027b82 */ /* 0x001e220000000a00 */
[----:B-1----:R-:W-:-:S06]  /*00f0*/  ULEA UR4, UR5, UR4, 0x18 ;  /* 0x0000000405047291 */ /* 0x002fcc000f8ec0ff */
[----:B------:R-:W-:Y:S02]  /*0100*/  LEA R4, R13, UR4, 0x6 ;  /* 0x000000040d047c11 */ /* 0x000fe4000f8e30ff */
[----:B------:R-:W-:-:S03]  /*0110*/  LEA R6, R8, UR4, 0x6 ;  /* 0x0000000408067c11 */ /* 0x000fc6000f8e30ff */
[----:B------:R-:W-:Y:S01]  /*0120*/  IMAD R5, R8, 0x4, R4 ;  /* 0x0000000408057824 */ /* 0x000fe200078e0204 */
[----:B------:R-:W-:Y:S01]  /*0130*/  LEA R6, R13, R6, 0x2 ;  /* 0x000000060d067211 */ /* 0x000fe200078e10ff */
[----:B------:R-:W-:-:S05]  /*0140*/  IMAD R4, R11, 0x10, R8 ;  /* 0x000000100b047824 */ /* 0x000fca00078e0208 */
        /* <DEDUP_REMOVED lines=8> */
.L_x_2:
        /* <DEDUP_REMOVED lines=11> */
.L_x_12:


//--------------------- .text._Z36transpose_parallel_per_element_tiledPfS_ --------------------------
	.section	.text._Z36transpose_parallel_per_element_tiledPfS_,"ax",@progbits
	.align	128
        .global         _Z36transpose_parallel_per_element_tiledPfS_
        .type           _Z36transpose_parallel_per_element_tiledPfS_,@function
        .size           _Z36transpose_parallel_per_element_tiledPfS_,(.L_x_13 - _Z36transpose_parallel_per_element_tiledPfS_)
        .other          _Z36transpose_parallel_per_element_tiledPfS_,@"STO_CUDA_ENTRY STV_DEFAULT"
_Z36transpose_parallel_per_element_tiledPfS_:
.text._Z36transpose_parallel_per_element_tiledPfS_:
        /* <DEDUP_REMOVED lines=29> */
.L_x_3:
        /* <DEDUP_REMOVED lines=11> */
.L_x_13:


//--------------------- .text._Z30transpose_parallel_per_elementPfS_ --------------------------
	.section	.text._Z30transpose_parallel_per_elementPfS_,"ax",@progbits
	.align	128
        .global         _Z30transpose_parallel_per_elementPfS_
        .type           _Z30transpose_parallel_per_elementPfS_,@function
        .size           _Z30transpose_parallel_per_elementPfS_,(.L_x_14 - _Z30transpose_parallel_per_elementPfS_)
        .other          _Z30transpose_parallel_per_elementPfS_,@"STO_CUDA_ENTRY STV_DEFAULT"
_Z30transpose_parallel_per_elementPfS_:
.text._Z30transpose_parallel_per_elementPfS_:
[----:B------:R-:W-:Y:S01]  /*0000*/  LDC R1, c[0x0][0x37c] ;  /* 0x0000df00ff017b82 */ /* 0x000fe20000000800 */
[----:B------:R-:W0:Y:S07]  /*0010*/  S2R R0, SR_CTAID.X ;  /* 0x0000000000007919 */ /* 0x000e2e0000002500 */
[----:B------:R-:W1:Y:S01]  /*0020*/  LDC.64 R2, c[0x0][0x380] ;  /* 0x0000e000ff027b82 */ /* 0x000e620000000a00 */
[----:B------:R-:W2:Y:S01]  /*0030*/  LDCU.64 UR4, c[0x0][0x358] ;  /* 0x00006b00ff0477ac */ /* 0x000ea20008000a00 */
[----:B------:R-:W0:Y:S01]  /*0040*/  S2R R5, SR_TID.X ;  /* 0x0000000000057919 */ /* 0x000e220000002100 */
[----:B------:R-:W3:Y:S01]  /*0050*/  S2R R7, SR_CTAID.Y ;  /* 0x0000000000077919 */ /* 0x000ee20000002600 */
[----:B------:R-:W3:Y:S01]  /*0060*/  S2R R4, SR_TID.Y ;  /* 0x0000000000047919 */ /* 0x000ee20000002200 */
[----:B0-----:R-:W-:-:S02]  /*0070*/  LEA R0, R0, R5, 0x5 ;  /* 0x0000000500007211 */ /* 0x001fc400078e28ff */
[----:B---3--:R-:W-:-:S04]  /*0080*/  LEA R7, R7, R4, 0x5 ;  /* 0x0000000407077211 */ /* 0x008fc800078e28ff */
[----:B------:R-:W-:-:S05]  /*0090*/  LEA R5, R7, R0, 0xa ;  /* 0x0000000007057211 */ /* 0x000fca00078e50ff */
[----:B-1----:R-:W-:Y:S02]  /*00a0*/  IMAD.WIDE R2, R5, 0x4, R2 ;  /* 0x0000000405027825 */ /* 0x002fe400078e0202 */
[----:B------:R-:W0:Y:S04]  /*00b0*/  LDC.64 R4, c[0x0][0x388] ;  /* 0x0000e200ff047b82 */ /* 0x000e280000000a00 */
[----:B--2---:R-:W2:Y:S01]  /*00c0*/  LDG.E R3, desc[UR4][R2.64] ;  /* 0x0000000402037981 */ /* 0x004ea2000c1e1900 */
[----:B------:R-:W-:-:S05]  /*00d0*/  LEA R7, R0, R7, 0xa ;  /* 0x0000000700077211 */ /* 0x000fca00078e50ff */
[----:B0-----:R-:W-:-:S05]  /*00e0*/  IMAD.WIDE R4, R7, 0x4, R4 ;  /* 0x0000000407047825 */ /* 0x001fca00078e0204 */
[----:B--2---:R-:W-:Y:S01]  /*00f0*/  STG.E desc[UR4][R4.64], R3 ;  /* 0x0000000304007986 */ /* 0x004fe2000c101904 */
[----:B------:R-:W-:Y:S05]  /*0100*/  EXIT ;  /* 0x000000000000794d */ /* 0x000fea0003800000 */
.L_x_4:
        /* <DEDUP_REMOVED lines=15> */
.L_x_14:


//--------------------- .text._Z26transpose_parallel_per_rowPfS_ --------------------------
	.section	.text._Z26transpose_parallel_per_rowPfS_,"ax",@progbits
	.align	128
        .global         _Z26transpose_parallel_per_rowPfS_
        .type           _Z26transpose_parallel_per_rowPfS_,@function
        .size           _Z26transpose_parallel_per_rowPfS_,(.L_x_15 - _Z26transpose_parallel_per_rowPfS_)
        .other          _Z26transpose_parallel_per_rowPfS_,@"STO_CUDA_ENTRY STV_DEFAULT"
_Z26transpose_parallel_per_rowPfS_:
.text._Z26transpose_parallel_per_rowPfS_:
[----:B------:R-:W-:Y:S01]  /*0000*/  LDC R1, c[0x0][0x37c] ;  /* 0x0000df00ff017b82 */ /* 0x000fe20000000800 */
[----:B------:R-:W0:Y:S07]  /*0010*/  S2R R7, SR_TID.X ;  /* 0x0000000000077919 */ /* 0x000e2e0000002100 */
[----:B------:R-:W0:Y:S01]  /*0020*/  LDC.64 R2, c[0x0][0x380] ;  /* 0x0000e000ff027b82 */ /* 0x000e220000000a00 */
[----:B------:R-:W1:Y:S01]  /*0030*/  LDCU.64 UR6, c[0x0][0x358] ;  /* 0x00006b00ff0677ac */ /* 0x000e620008000a00 */
[----:B------:R-:W-:-:S06]  /*0040*/  UMOV UR4, URZ ;  /* 0x000000ff00047c82 */ /* 0x000fcc0008000000 */
[----:B------:R-:W2:Y:S01]  /*0050*/  LDC.64 R4, c[0x0][0x388] ;  /* 0x0000e200ff047b82 */ /* 0x000ea20000000a00 */
[----:B0-----:R-:W-:-:S04]  /*0060*/  IMAD.WIDE.U32 R2, R7, 0x4, R2 ;  /* 0x0000000407027825 */ /* 0x001fc800078e0002 */
[----:B--2---:R-:W-:Y:S01]  /*0070*/  IMAD.WIDE.U32 R4, R7, 0x1000, R4 ;  /* 0x0000100007047825 */ /* 0x004fe200078e0004 */
[----:B------:R-:W-:Y:S02]  /*0080*/  IADD3 R6, P0, PT, R2, 0x8000, RZ ;  /* 0x0000800002067810 */ /* 0x000fe40007f1e0ff */
[----:B------:R-:W-:-:S03]  /*0090*/  IADD3 R0, P1, PT, R4, 0x20, RZ ;  /* 0x0000002004007810 */ /* 0x000fc60007f3e0ff */
[----:B------:R-:W-:Y:S02]  /*00a0*/  IMAD.X R7, RZ, RZ, R3, P0 ;  /* 0x000000ffff077224 */ /* 0x000fe400000e0603 */
[----:B-1----:R-:W-:-:S08]  /*00b0*/  IMAD.X R15, RZ, RZ, R5, P1 ;  /* 0x000000ffff0f7224 */ /* 0x002fd000008e0605 */
.L_x_5:
[----:B------:R-:W-:Y:S01]  /*00c0*/  MOV R4, R6 ;  /* 0x0000000600047202 */ /* 0x000fe20000000f00 */
[----:B------:R-:W-:-:S05]  /*00d0*/  IMAD.MOV.U32 R5, RZ, RZ, R7 ;  /* 0x000000ffff057224 */ /* 0x000fca00078e0007 */
[----:B------:R-:W2:Y:S01]  /*00e0*/  LDG.E R7, desc[UR6][R4.64+-0x8000] ;  /* 0xff80000604077981 */ /* 0x000ea2000c1e1900 */
[----:B-1----:R-:W-:Y:S01]  /*00f0*/  MOV R2, R0 ;  /* 0x0000000000027202 */ /* 0x002fe20000000f00 */
[----:B------:R-:W-:-:S05]  /*0100*/  IMAD.MOV.U32 R3, RZ, RZ, R15 ;  /* 0x000000ffff037224 */ /* 0x000fca00078e000f */
[----:B--2---:R0:W-:Y:S04]  /*0110*/  STG.E desc[UR6][R2.64+-0x20], R7 ;  /* 0xffffe00702007986 */ /* 0x0041e8000c101906 */
[----:B------:R-:W2:Y:S04]  /*0120*/  LDG.E R9, desc[UR6][R4.64+-0x7000] ;  /* 0xff90000604097981 */ /* 0x000ea8000c1e1900 */
[----:B--2---:R1:W-:Y:S04]  /*0130*/  STG.E desc[UR6][R2.64+-0x1c], R9 ;  /* 0xffffe40902007986 */ /* 0x0043e8000c101906 */
[----:B------:R-:W2:Y:S04]  /*0140*/  LDG.E R11, desc[UR6][R4.64+-0x6000] ;  /* 0xffa00006040b7981 */ /* 0x000ea8000c1e1900 */
[----:B--2---:R2:W-:Y:S04]  /*0150*/  STG.E desc[UR6][R2.64+-0x18], R11 ;  /* 0xffffe80b02007986 */ /* 0x0045e8000c101906 */
[----:B------:R-:W3:Y:S04]  /*0160*/  LDG.E R13, desc[UR6][R4.64+-0x5000] ;  /* 0xffb00006040d7981 */ /* 0x000ee8000c1e1900 */
[----:B---3--:R3:W-:Y:S04]  /*0170*/  STG.E desc[UR6][R2.64+-0x14], R13 ;  /* 0xffffec0d02007986 */ /* 0x0087e8000c101906 */
[----:B------:R-:W4:Y:S04]  /*0180*/  LDG.E R15, desc[UR6][R4.64+-0x4000] ;  /* 0xffc00006040f7981 */ /* 0x000f28000c1e1900 */
[----:B----4-:R4:W-:Y:S04]  /*0190*/  STG.E desc[UR6][R2.64+-0x10], R15 ;  /* 0xfffff00f02007986 */ /* 0x0109e8000c101906 */
[----:B------:R-:W5:Y:S04]  /*01a0*/  LDG.E R17, desc[UR6][R4.64+-0x3000] ;  /* 0xffd0000604117981 */ /* 0x000f68000c1e1900 */
[----:B-----5:R5:W-:Y:S04]  /*01b0*/  STG.E desc[UR6][R2.64+-0xc], R17 ;  /* 0xfffff41102007986 */ /* 0x020be8000c101906 */
[----:B0-----:R-:W2:Y:S04]  /*01c0*/  LDG.E R7, desc[UR6][R4.64+-0x2000] ;  /* 0xffe0000604077981 */ /* 0x001ea8000c1e1900 */
[----:B--2---:R0:W-:Y:S04]  /*01d0*/  STG.E desc[UR6][R2.64+-0x8], R7 ;  /* 0xfffff80702007986 */ /* 0x0041e8000c101906 */
[----:B-1----:R-:W2:Y:S04]  /*01e0*/  LDG.E R9, desc[UR6][R4.64+-0x1000] ;  /* 0xfff0000604097981 */ /* 0x002ea8000c1e1900 */
[----:B--2---:R1:W-:Y:S04]  /*01f0*/  STG.E desc[UR6][R2.64+-0x4], R9 ;  /* 0xfffffc0902007986 */ /* 0x0043e8000c101906 */
[----:B------:R-:W2:Y:S04]  /*0200*/  LDG.E R11, desc[UR6][R4.64] ;  /* 0x00000006040b7981 */ /* 0x000ea8000c1e1900 */
[----:B--2---:R2:W-:Y:S04]  /*0210*/  STG.E desc[UR6][R2.64], R11 ;  /* 0x0000000b02007986 */ /* 0x0045e8000c101906 */
[----:B---3--:R-:W3:Y:S04]  /*0220*/  LDG.E R13, desc[UR6][R4.64+0x1000] ;  /* 0x00100006040d7981 */ /* 0x008ee8000c1e1900 */
[----:B---3--:R3:W-:Y:S04]  /*0230*/  STG.E desc[UR6][R2.64+0x4], R13 ;  /* 0x0000040d02007986 */ /* 0x0087e8000c101906 */
[----:B----4-:R-:W4:Y:S04]  /*0240*/  LDG.E R15, desc[UR6][R4.64+0x2000] ;  /* 0x00200006040f7981 */ /* 0x010f28000c1e1900 */
[----:B----4-:R4:W-:Y:S04]  /*0250*/  STG.E desc[UR6][R2.64+0x8], R15 ;  /* 0x0000080f02007986 */ /* 0x0109e8000c101906 */
[----:B-----5:R-:W5:Y:S04]  /*0260*/  LDG.E R17, desc[UR6][R4.64+0x3000] ;  /* 0x0030000604117981 */ /* 0x020f68000c1e1900 */
        /* <DEDUP_REMOVED lines=96> */
[----:B-----5:R-:W-:Y:S04]  /*0870*/  STG.E desc[UR6][R2.64+0xcc], R17 ;  /* 0x0000cc1102007986 */ /* 0x020fe8000c101906 */
[----:B0-----:R-:W5:Y:S04]  /*0880*/  LDG.E R7, desc[UR6][R4.64+0x34000] ;  /* 0x0340000604077981 */ /* 0x001f68000c1e1900 */
[----:B-----5:R0:W-:Y:S04]  /*0890*/  STG.E desc[UR6][R2.64+0xd0], R7 ;  /* 0x0000d00702007986 */ /* 0x0201e8000c101906 */
[----:B-1----:R-:W5:Y:S04]  /*08a0*/  LDG.E R9, desc[UR6][R4.64+0x35000] ;  /* 0x0350000604097981 */ /* 0x002f68000c1e1900 */
[----:B-----5:R1:W-:Y:S04]  /*08b0*/  STG.E desc[UR6][R2.64+0xd4], R9 ;  /* 0x0000d40902007986 */ /* 0x0203e8000c101906 */
[----:B--2---:R-:W2:Y:S04]  /*08c0*/  LDG.E R11, desc[UR6][R4.64+0x36000] ;  /* 0x03600006040b7981 */ /* 0x004ea8000c1e1900 */
[----:B--2---:R1:W-:Y:S04]  /*08d0*/  STG.E desc[UR6][R2.64+0xd8], R11 ;  /* 0x0000d80b02007986 */ /* 0x0043e8000c101906 */
[----:B---3--:R-:W2:Y:S01]  /*08e0*/  LDG.E R13, desc[UR6][R4.64+0x37000] ;  /* 0x03700006040d7981 */ /* 0x008ea2000c1e1900 */
[----:B------:R-:W-:Y:S01]  /*08f0*/  UIADD3 UR4, UPT, UPT, UR4, 0x40, URZ ;  /* 0x0000004004047890 */ /* 0x000fe2000fffe0ff */
[----:B------:R-:W-:-:S02]  /*0900*/  IADD3 R0, P1, PT, R2, 0x100, RZ ;  /* 0x0000010002007810 */ /* 0x000fc40007f3e0ff */
[----:B------:R-:W-:Y:S01]  /*0910*/  IADD3 R6, P0, PT, R4, 0x40000, RZ ;  /* 0x0004000004067810 */ /* 0x000fe20007f1e0ff */
[----:B------:R-:W-:Y:S02]  /*0920*/  UISETP.NE.AND UP0, UPT, UR4, 0x400, UPT ;  /* 0x000004000400788c */ /* 0x000fe4000bf05270 */
[----:B----4-:R-:W-:Y:S01]  /*0930*/  IMAD.X R15, RZ, RZ, R3, P1 ;  /* 0x000000ffff0f7224 */ /* 0x010fe200008e0603 */
[----:B0-----:R-:W-:Y:S01]  /*0940*/  IADD3.X R7, PT, PT, RZ, R5, RZ, P0, !PT ;  /* 0x00000005ff077210 */ /* 0x001fe200007fe4ff */
[----:B--2---:R1:W-:Y:S05]  /*0950*/  STG.E desc[UR6][R2.64+0xdc], R13 ;  /* 0x0000dc0d02007986 */ /* 0x0043ea000c101906 */
[----:B------:R-:W-:Y:S05]  /*0960*/  BRA.U UP0, `(.L_x_5) ;  /* 0xfffffff500d47547 */ /* 0x000fea000b83ffff */
[----:B------:R-:W-:Y:S05]  /*0970*/  EXIT ;  /* 0x000000000000794d */ /* 0x000fea0003800000 */
.L_x_6:
        /* <DEDUP_REMOVED lines=16> */
.L_x_15:


//--------------------- .text._Z16transpose_serialPfS_ --------------------------
	.section	.text._Z16transpose_serialPfS_,"ax",@progbits
	.align	128
        .global         _Z16transpose_serialPfS_
        .type           _Z16transpose_serialPfS_,@function
        .size           _Z16transpose_serialPfS_,(.L_x_16 - _Z16transpose_serialPfS_)
        .other          _Z16transpose_serialPfS_,@"STO_CUDA_ENTRY STV_DEFAULT"
_Z16transpose_serialPfS_:
.text._Z16transpose_serialPfS_:
[----:B------:R-:W-:Y:S01]  /*0000*/  LDC R1, c[0x0][0x37c] ;  /* 0x0000df00ff017b82 */ /* 0x000fe20000000800 */
[----:B------:R-:W0:Y:S01]  /*0010*/  LDCU.128 UR4, c[0x0][0x380] ;  /* 0x00007000ff0477ac */ /* 0x000e220008000c00 */
[----:B------:R-:W1:Y:S01]  /*0020*/  LDCU.64 UR14, c[0x0][0x358] ;  /* 0x00006b00ff0e77ac */ /* 0x000e620008000a00 */
[----:B0-----:R-:W-:Y:S02]  /*0030*/  UIADD3 UR10, UP0, UPT, UR4, 0x20, URZ ;  /* 0x00000020040a7890 */ /* 0x001fe4000ff1e0ff */
[----:B------:R-:W-:Y:S02]  /*0040*/  UIADD3 UR8, UP1, UPT, UR6, 0x8000, URZ ;  /* 0x0000800006087890 */ /* 0x000fe4000ff3e0ff */
[----:B------:R-:W-:Y:S02]  /*0050*/  UIADD3.X UR11, UPT, UPT, URZ, UR5, URZ, UP0, !UPT ;  /* 0x00000005ff0b7290 */ /* 0x000fe400087fe4ff */
[----:B------:R-:W-:Y:S01]  /*0060*/  UIADD3.X UR9, UPT, UPT, URZ, UR7, URZ, UP1, !UPT ;  /* 0x00000007ff097290 */ /* 0x000fe20008ffe4ff */
[----:B-1----:R-:W-:-:S11]  /*0070*/  UMOV UR4, URZ ;  /* 0x000000ff00047c82 */ /* 0x002fd60008000000 */
.L_x_8:
[----:B------:R-:W-:Y:S01]  /*0080*/  UMOV UR6, UR10 ;  /* 0x0000000a00067c82 */ /* 0x000fe20008000000 */
[----:B------:R-:W-:Y:S01]  /*0090*/  UMOV UR7, UR11 ;  /* 0x0000000b00077c82 */ /* 0x000fe20008000000 */
[----:B------:R-:W-:Y:S01]  /*00a0*/  UMOV UR5, URZ ;  /* 0x000000ff00057c82 */ /* 0x000fe20008000000 */
[----:B------:R-:W-:-:S03]  /*00b0*/  UIMAD.WIDE.U32 UR12, UR4, 0x1000, UR6 ;  /* 0x00001000040c78a5 */ /* 0x000fc6000f8e0006 */
[----:B------:R-:W-:Y:S01]  /*00c0*/  UMOV UR6, UR8 ;  /* 0x0000000800067c82 */ /* 0x000fe20008000000 */
[----:B------:R-:W-:Y:S02]  /*00d0*/  UMOV UR7, UR9 ;  /* 0x0000000900077c82 */ /* 0x000fe40008000000 */
[----:B------:R-:W-:Y:S01]  /*00e0*/  UIMAD.WIDE.U32 UR6, UR4, 0x4, UR6 ;  /* 0x00000004040678a5 */ /* 0x000fe2000f8e0006 */
[----:B------:R-:W-:Y:S01]  /*00f0*/  IMAD.U32 R2, RZ, RZ, UR12 ;  /* 0x0000000cff027e24 */ /* 0x000fe2000f8e00ff */
[----:B-1----:R-:W-:Y:S01]  /*0100*/  MOV R5, UR13 ;  /* 0x0000000d00057c02 */ /* 0x002fe20008000f00 */
[----:B------:R-:W-:Y:S01]  /*0110*/  UIADD3 UR4, UPT, UPT, UR4, 0x1, URZ ;  /* 0x0000000104047890 */ /* 0x000fe2000fffe0ff */
[----:B------:R-:W-:Y:S01]  /*0120*/  MOV R3, UR13 ;  /* 0x0000000d00037c02 */ /* 0x000fe20008000f00 */
[----:B------:R-:W-:Y:S01]  /*0130*/  IMAD.U32 R4, RZ, RZ, UR12 ;  /* 0x0000000cff047e24 */ /* 0x000fe2000f8e00ff */
[----:B------:R-:W-:Y:S01]  /*0140*/  MOV R9, UR7 ;  /* 0x0000000700097c02 */ /* 0x000fe20008000f00 */
[----:B------:R-:W-:Y:S01]  /*0150*/  IMAD.U32 R6, RZ, RZ, UR6 ;  /* 0x00000006ff067e24 */ /* 0x000fe2000f8e00ff */
[----:B------:R-:W-:Y:S01]  /*0160*/  MOV R7, UR7 ;  /* 0x0000000700077c02 */ /* 0x000fe20008000f00 */
[----:B------:R-:W-:Y:S01]  /*0170*/  IMAD.U32 R8, RZ, RZ, UR6 ;  /* 0x00000006ff087e24 */ /* 0x000fe2000f8e00ff */
[----:B------:R-:W-:Y:S01]  /*0180*/  MOV R7, R5 ;  /* 0x0000000500077202 */ /* 0x000fe20000000f00 */
[----:B------:R-:W-:Y:S01]  /*0190*/  IMAD.MOV.U32 R0, RZ, RZ, R2 ;  /* 0x000000ffff007224 */ /* 0x000fe200078e0002 */
[----:B------:R-:W-:Y:S01]  /*01a0*/  UISETP.NE.AND UP1, UPT, UR4, 0x400, UPT ;  /* 0x000004000400788c */ /* 0x000fe2000bf25270 */
[----:B------:R-:W-:-:S10]  /*01b0*/  IMAD.MOV.U32 R15, RZ, RZ, R9 ;  /* 0x000000ffff0f7224 */ /* 0x000fd400078e0009 */
.L_x_7:
        /* <DEDUP_REMOVED lines=139> */
[----:B------:R-:W-:Y:S05]  /*0a70*/  BRA.U UP1, `(.L_x_8) ;  /* 0xfffffff501807547 */ /* 0x000fea000b83ffff */
[----:B------:R-:W-:Y:S05]  /*0a80*/  EXIT ;  /* 0x000000000000794d */ /* 0x000fea0003800000 */
.L_x_9:
        /* <DEDUP_REMOVED lines=15> */
.L_x_16:


//--------------------- .nv.shared._Z45transpose_parallel_per_element_tiled_padded16PfS_ --------------------------
	.section	.nv.shared._Z45transpose_parallel_per_element_tiled_padded16PfS_,"aw",@nobits
	.sectionflags	@""
	.align	4
.nv.shared._Z45transpose_parallel_per_element_tiled_padded16PfS_:
	.zero		2112


//--------------------- .nv.shared.reserved.0     --------------------------
	.section	.nv.shared.reserved.0,"aw",@nobits
	.weak		__nv_reservedSMEM_offset_0_alias
	.size		__nv_reservedSMEM_offset_0_alias, 0, 64
	.other		__nv_reservedSMEM_offset_0_alias,@"STO_CUDA_RESERVED_SHARED STV_DEFAULT"
__nv_reservedSMEM_offset_0_alias:
	.zero		0
	.zero		64


//--------------------- .nv.shared._Z43transpose_parallel_per_element_tiled_paddedPfS_ --------------------------
	.section	.nv.shared._Z43transpose_parallel_per_element_tiled_paddedPfS_,"aw",@nobits
	.sectionflags	@""
	.align	4
.nv.shared._Z43transpose_parallel_per_element_tiled_paddedPfS_:
	.zero		5248


//--------------------- .nv.shared._Z38transpose_parallel_per_element_tiled16PfS_ --------------------------
	.section	.nv.shared._Z38transpose_parallel_per_element_tiled16PfS_,"aw",@nobits
	.sectionflags	@""
	.align	4
.nv.shared._Z38transpose_parallel_per_element_tiled16PfS_:
	.zero		2048


//--------------------- .nv.shared._Z36transpose_parallel_per_element_tiledPfS_ --------------------------
	.section	.nv.shared._Z36transpose_parallel_per_element_tiledPfS_,"aw",@nobits
	.sectionflags	@""
	.align	4
.nv.shared._Z36transpose_parallel_per_element_tiledPfS_:
	.zero		5120


//--------------------- .nv.constant0._Z45transpose_parallel_per_element_tiled_padded16PfS_ --------------------------
	.section	.nv.constant0._Z45transpose_parallel_per_element_tiled_padded16PfS_,"a",@progbits
	.sectionflags	@""
	.align	4
.nv.constant0._Z45transpose_parallel_per_element_tiled_padded16PfS_:
	.zero		912


//--------------------- .nv.constant0._Z43transpose_parallel_per_element_tiled_paddedPfS_ --------------------------
	.section	.nv.constant0._Z43transpose_parallel_per_element_tiled_paddedPfS_,"a",@progbits
	.sectionflags	@""
	.align	4
.nv.constant0._Z43transpose_parallel_per_element_tiled_paddedPfS_:
	.zero		912


//--------------------- .nv.constant0._Z38transpose_parallel_per_element_tiled16PfS_ --------------------------
	.section	.nv.constant0._Z38transpose_parallel_per_element_tiled16PfS_,"a",@progbits
	.sectionflags	@""
	.align	4
.nv.constant0._Z38transpose_parallel_per_element_tiled16PfS_:
	.zero		912


//--------------------- .nv.constant0._Z36transpose_parallel_per_element_tiledPfS_ --------------------------
	.section	.nv.constant0._Z36transpose_parallel_per_element_tiledPfS_,"a",@progbits
	.sectionflags	@""
	.align	4
.nv.constant0._Z36transpose_parallel_per_element_tiledPfS_:
	.zero		912


//--------------------- .nv.constant0._Z30transpose_parallel_per_elementPfS_ --------------------------
	.section	.nv.constant0._Z30transpose_parallel_per_elementPfS_,"a",@progbits
	.sectionflags	@""
	.align	4
.nv.constant0._Z30transpose_parallel_per_elementPfS_:
	.zero		912


//--------------------- .nv.constant0._Z26transpose_parallel_per_rowPfS_ --------------------------
	.section	.nv.constant0._Z26transpose_parallel_per_rowPfS_,"a",@progbits
	.sectionflags	@""
	.align	4
.nv.constant0._Z26transpose_parallel_per_rowPfS_:
	.zero		912


//--------------------- .nv.constant0._Z16transpose_serialPfS_ --------------------------
	.section	.nv.constant0._Z16transpose_serialPfS_,"a",@progbits
	.sectionflags	@""
	.align	4
.nv.constant0._Z16transpose_serialPfS_:
	.zero		912


//--------------------- SYMBOLS --------------------------

	.type		.nv.reservedSmem.offset0,@object
	.size		.nv.reservedSmem.offset0,0x4
	.type		.nv.reservedSmem.cap,@object
	.size		.nv.reservedSmem.cap,0x4
